//
// Generated by NVIDIA NVVM Compiler
//
// Compiler Build ID: CL-36424714
// Cuda compilation tools, release 13.0, V13.0.88
// Based on NVVM 20.0.0
//

.version 9.0
.target sm_100
.address_size 64

	// .globl	_Z21cudaCrypt_GPUFunctionPhS_

.visible .entry _Z21cudaCrypt_GPUFunctionPhS_(
	.param .u64 .ptr .align 1 _Z21cudaCrypt_GPUFunctionPhS__param_0,
	.param .u64 .ptr .align 1 _Z21cudaCrypt_GPUFunctionPhS__param_1
)
{
	.reg .pred 	%p<35>;
	.reg .b16 	%rs<113>;
	.reg .b32 	%r<11>;
	.reg .b64 	%rd<5>;

	ld.param.u64 	%rd3, [_Z21cudaCrypt_GPUFunctionPhS__param_0];
	ld.param.u64 	%rd4, [_Z21cudaCrypt_GPUFunctionPhS__param_1];
	cvta.to.global.u64 	%rd1, %rd3;
	cvta.to.global.u64 	%rd2, %rd4;
	mov.u32 	%r6, %ctaid.x;
	mov.u32 	%r7, %tid.x;
	cvt.u16.u32 	%rs22, %r6;
	add.s16 	%rs1, %rs22, 97;
	cvt.u16.u32 	%rs23, %r7;
	add.s16 	%rs2, %rs23, 97;
	add.s16 	%rs3, %rs22, 99;
	add.s16 	%rs4, %rs22, 95;
	add.s16 	%rs5, %rs22, 98;
	add.s16 	%rs6, %rs23, 100;
	add.s16 	%rs7, %rs23, 94;
	add.s16 	%rs8, %rs23, 96;
	sub.s16 	%rs9, 95, %rs22;
	add.s16 	%rs10, %rs22, 74;
	sub.s16 	%rs11, 99, %rs22;
	add.s16 	%rs12, %rs22, 70;
	sub.s16 	%rs13, 96, %rs22;
	add.s16 	%rs14, %rs22, 73;
	sub.s16 	%rs15, 94, %rs23;
	add.s16 	%rs16, %rs23, 75;
	sub.s16 	%rs17, 100, %rs23;
	add.s16 	%rs18, %rs23, 69;
	sub.s16 	%rs19, 98, %rs23;
	add.s16 	%rs20, %rs23, 71;
	mov.b32 	%r9, 0;
$L__BB0_1:
	mov.b32 	%r10, 0;
$L__BB0_2:
	cvt.u16.u32 	%rs24, %r9;
	add.s16 	%rs25, %rs24, 46;
	and.b16  	%rs26, %rs25, 255;
	setp.lt.u16 	%p1, %rs26, 48;
	setp.gt.u16 	%p2, %rs26, 57;
	add.s16 	%rs27, %rs24, 50;
	and.b16  	%rs28, %rs27, 255;
	setp.lt.u16 	%p3, %rs28, 48;
	setp.gt.u16 	%p4, %rs28, 57;
	and.b16  	%rs29, %rs8, 255;
	setp.lt.u16 	%p5, %rs29, 97;
	setp.gt.u16 	%p6, %rs29, 122;
	and.b16  	%rs30, %rs7, 255;
	setp.lt.u16 	%p7, %rs30, 97;
	setp.gt.u16 	%p8, %rs30, 122;
	and.b16  	%rs31, %rs6, 255;
	setp.lt.u16 	%p9, %rs31, 97;
	setp.gt.u16 	%p10, %rs31, 122;
	and.b16  	%rs32, %rs5, 255;
	setp.lt.u16 	%p11, %rs32, 97;
	setp.gt.u16 	%p12, %rs32, 122;
	and.b16  	%rs33, %rs4, 255;
	setp.lt.u16 	%p13, %rs33, 97;
	setp.gt.u16 	%p14, %rs33, 122;
	and.b16  	%rs34, %rs3, 255;
	setp.lt.u16 	%p15, %rs34, 97;
	setp.gt.u16 	%p16, %rs34, 122;
	cvt.u16.u32 	%rs21, %r10;
	add.s16 	%rs35, %rs21, 52;
	and.b16  	%rs36, %rs35, 255;
	add.s16 	%rs37, %rs21, 44;
	and.b16  	%rs38, %rs37, 255;
	selp.b16 	%rs39, %rs9, %rs3, %p15;
	selp.b16 	%rs40, %rs10, %rs39, %p16;
	and.b16  	%rs41, %rs40, 255;
	selp.b16 	%rs42, %rs11, %rs4, %p13;
	selp.b16 	%rs43, %rs12, %rs42, %p14;
	and.b16  	%rs44, %rs43, 255;
	selp.b16 	%rs45, %rs13, %rs5, %p11;
	selp.b16 	%rs46, %rs14, %rs45, %p12;
	and.b16  	%rs47, %rs46, 255;
	selp.b16 	%rs48, %rs15, %rs6, %p9;
	selp.b16 	%rs49, %rs16, %rs48, %p10;
	and.b16  	%rs50, %rs49, 255;
	selp.b16 	%rs51, %rs17, %rs7, %p7;
	selp.b16 	%rs52, %rs18, %rs51, %p8;
	and.b16  	%rs53, %rs52, 255;
	selp.b16 	%rs54, %rs19, %rs8, %p5;
	selp.b16 	%rs55, %rs20, %rs54, %p6;
	and.b16  	%rs56, %rs55, 255;
	sub.s16 	%rs57, 46, %rs24;
	selp.b16 	%rs58, %rs57, %rs27, %p3;
	add.s16 	%rs59, %rs24, 41;
	selp.b16 	%rs60, %rs59, %rs58, %p4;
	and.b16  	%rs61, %rs60, 255;
	sub.s16 	%rs62, 50, %rs24;
	selp.b16 	%rs63, %rs62, %rs25, %p1;
	add.s16 	%rs64, %rs24, 37;
	selp.b16 	%rs65, %rs64, %rs63, %p2;
	and.b16  	%rs66, %rs65, 255;
	setp.gt.u16 	%p17, %rs36, 57;
	add.s16 	%rs67, %rs21, 43;
	setp.lt.u16 	%p18, %rs36, 48;
	sub.s16 	%rs68, 44, %rs21;
	selp.b16 	%rs69, %rs68, %rs35, %p18;
	selp.b16 	%rs70, %rs67, %rs69, %p17;
	and.b16  	%rs71, %rs70, 255;
	setp.gt.u16 	%p19, %rs38, 57;
	add.s16 	%rs72, %rs21, 35;
	setp.lt.u16 	%p20, %rs38, 48;
	sub.s16 	%rs73, 52, %rs21;
	selp.b16 	%rs74, %rs73, %rs37, %p20;
	selp.b16 	%rs75, %rs72, %rs74, %p19;
	and.b16  	%rs76, %rs75, 255;
	ld.global.u8 	%rs77, [%rd1];
	setp.eq.s16 	%p21, %rs41, %rs77;
	selp.u16 	%rs78, 1, 0, %p21;
	ld.global.u8 	%rs79, [%rd1+1];
	setp.eq.s16 	%p22, %rs44, %rs79;
	selp.u16 	%rs80, 1, 0, %p22;
	add.s16 	%rs81, %rs78, %rs80;
	ld.global.u8 	%rs82, [%rd1+2];
	setp.eq.s16 	%p23, %rs47, %rs82;
	selp.u16 	%rs83, 1, 0, %p23;
	add.s16 	%rs84, %rs81, %rs83;
	ld.global.u8 	%rs85, [%rd1+3];
	setp.eq.s16 	%p24, %rs50, %rs85;
	selp.u16 	%rs86, 1, 0, %p24;
	add.s16 	%rs87, %rs84, %rs86;
	ld.global.u8 	%rs88, [%rd1+4];
	setp.eq.s16 	%p25, %rs53, %rs88;
	selp.u16 	%rs89, 1, 0, %p25;
	add.s16 	%rs90, %rs87, %rs89;
	ld.global.u8 	%rs91, [%rd1+5];
	setp.eq.s16 	%p26, %rs56, %rs91;
	selp.u16 	%rs92, 1, 0, %p26;
	add.s16 	%rs93, %rs90, %rs92;
	ld.global.u8 	%rs94, [%rd1+6];
	setp.eq.s16 	%p27, %rs61, %rs94;
	selp.u16 	%rs95, 1, 0, %p27;
	add.s16 	%rs96, %rs93, %rs95;
	ld.global.u8 	%rs97, [%rd1+7];
	setp.eq.s16 	%p28, %rs66, %rs97;
	selp.u16 	%rs98, 1, 0, %p28;
	add.s16 	%rs99, %rs96, %rs98;
	ld.global.u8 	%rs100, [%rd1+8];
	setp.eq.s16 	%p29, %rs71, %rs100;
	selp.u16 	%rs101, 1, 0, %p29;
	add.s16 	%rs102, %rs99, %rs101;
	ld.global.u8 	%rs103, [%rd1+9];
	setp.eq.s16 	%p30, %rs76, %rs103;
	selp.u16 	%rs104, 1, 0, %p30;
	add.s16 	%rs105, %rs102, %rs104;
	ld.global.u8 	%rs106, [%rd1+10];
	setp.eq.s16 	%p31, %rs106, 0;
	selp.u16 	%rs107, 1, 0, %p31;
	add.s16 	%rs108, %rs105, %rs107;
	and.b16  	%rs109, %rs108, 255;
	setp.ne.s16 	%p32, %rs109, 11;
	@%p32 bra 	$L__BB0_4;
	add.s16 	%rs110, %rs21, 48;
	st.global.u8 	[%rd2], %rs1;
	st.global.u8 	[%rd2+1], %rs2;
	add.s16 	%rs112, %rs24, 48;
	st.global.u8 	[%rd2+2], %rs112;
	st.global.u8 	[%rd2+3], %rs110;
$L__BB0_4:
	add.s32 	%r10, %r10, 1;
	setp.ne.s32 	%p33, %r10, 10;
	@%p33 bra 	$L__BB0_2;
	add.s32 	%r9, %r9, 1;
	setp.ne.s32 	%p34, %r9, 10;
	@%p34 bra 	$L__BB0_1;
	ret;

}


// ===== COMPILED SASS (sm_100) =====

	.target	sm_100

	.elftype	@"ET_EXEC"


//--------------------- .note.nv.tkinfo           --------------------------
	.section	.note.nv.tkinfo,"",@"SHT_NOTE"
	.sectionflags	@"SHF_NOTE_NV_TKINFO"
	.tkinfo
        /*0018*/ 	.word	0x00000002
        /*0030*/ 	.string	""
        /*0030*/ 	.string	"ptxas"
        /*0030*/ 	.string	"Cuda compilation tools, release 13.0, V13.0.88"
        /*0030*/ 	.string	"Build cuda_13.0.r13.0/compiler.36424714_0"
        /*0030*/ 	.string	"-arch sm_100 -m 64 "



//--------------------- .note.nv.cuinfo           --------------------------
	.section	.note.nv.cuinfo,"",@"SHT_NOTE"
	.sectionflags	@"SHF_NOTE_NV_CUINFO"
        /*0018*/ 	.short	0x0002
        /*001a*/ 	.short	0x0064
        /*001c*/ 	.short	0x0082
	.zero		2


//--------------------- .nv.info                  --------------------------
	.section	.nv.info,"",@"SHT_CUDA_INFO"
	.align	4


	//----- nvinfo : EIATTR_REGCOUNT
	.align		4
        /*0000*/ 	.byte	0x04, 0x2f
        /*0002*/ 	.short	(.L_1 - .L_0)
	.align		4
.L_0:
        /*0004*/ 	.word	index@(_Z21cudaCrypt_GPUFunctionPhS_)
        /*0008*/ 	.word	0x00000020


	//----- nvinfo : EIATTR_FRAME_SIZE
	.align		4
.L_1:
        /*000c*/ 	.byte	0x04, 0x11
        /*000e*/ 	.short	(.L_3 - .L_2)
	.align		4
.L_2:
        /*0010*/ 	.word	index@(_Z21cudaCrypt_GPUFunctionPhS_)
        /*0014*/ 	.word	0x00000000


	//----- nvinfo : EIATTR_MIN_STACK_SIZE
	.align		4
.L_3:
        /*0018*/ 	.byte	0x04, 0x12
        /*001a*/ 	.short	(.L_5 - .L_4)
	.align		4
.L_4:
        /*001c*/ 	.word	index@(_Z21cudaCrypt_GPUFunctionPhS_)
        /*0020*/ 	.word	0x00000000
.L_5:


//--------------------- .nv.compat                --------------------------
	.section	.nv.compat,"",@"SHT_CUDA_COMPAT_INFO"
	.align	4
        /*0000*/ 	.byte	0x02, 0x09, 0x00, 0x00, 0x02, 0x02, 0x01, 0x00, 0x02, 0x05, 0x05, 0x00, 0x03, 0x07, 0x01, 0x01
        /*0010*/ 	.byte	0x02, 0x03, 0x00, 0x00, 0x02, 0x06, 0x01, 0x00, 0x04, 0x0b, 0x08, 0x00, 0x09, 0x00, 0x00, 0x00
        /*0020*/ 	.byte	0x00, 0x00, 0x00, 0x00


//--------------------- .nv.info._Z21cudaCrypt_GPUFunctionPhS_ --------------------------
	.section	.nv.info._Z21cudaCrypt_GPUFunctionPhS_,"",@"SHT_CUDA_INFO"
	.sectionflags	@""
	.align	4


	//----- nvinfo : EIATTR_CUDA_API_VERSION
	.align		4
        /*0000*/ 	.byte	0x04, 0x37
        /*0002*/ 	.short	(.L_7 - .L_6)
.L_6:
        /*0004*/ 	.word	0x00000082


	//----- nvinfo : EIATTR_KPARAM_INFO
	.align		4
.L_7:
        /*0008*/ 	.byte	0x04, 0x17
        /*000a*/ 	.short	(.L_9 - .L_8)
.L_8:
        /*000c*/ 	.word	0x00000000
        /*0010*/ 	.short	0x0001
        /*0012*/ 	.short	0x0008
        /*0014*/ 	.byte	0x00, 0xf5, 0x21, 0x00


	//----- nvinfo : EIATTR_KPARAM_INFO
	.align		4
.L_9:
        /*0018*/ 	.byte	0x04, 0x17
        /*001a*/ 	.short	(.L_11 - .L_10)
.L_10:
        /*001c*/ 	.word	0x00000000
        /*0020*/ 	.short	0x0000
        /*0022*/ 	.short	0x0000
        /*0024*/ 	.byte	0x00, 0xf5, 0x21, 0x00


	//----- nvinfo : EIATTR_SPARSE_MMA_MASK
	.align		4
.L_11:
        /*0028*/ 	.byte	0x03, 0x50
        /*002a*/ 	.short	0x0000


	//----- nvinfo : EIATTR_MAXREG_COUNT
	.align		4
        /*002c*/ 	.byte	0x03, 0x1b
        /*002e*/ 	.short	0x00ff


	//----- nvinfo : EIATTR_MERCURY_ISA_VERSION
	.align		4
        /*0030*/ 	.byte	0x03, 0x5f
        /*0032*/ 	.short	0x0101


	//----- nvinfo : EIATTR_VRC_CTA_INIT_COUNT
	.align		4
        /*0034*/ 	.byte	0x02, 0x4a
	.zero		1
	.zero		1


	//----- nvinfo : EIATTR_EXIT_INSTR_OFFSETS
	.align		4
        /*0038*/ 	.byte	0x04, 0x1c
        /*003a*/ 	.short	(.L_13 - .L_12)


	//   ....[0]....
.L_12:
        /*003c*/ 	.word	0x000029b0


	//----- nvinfo : EIATTR_CBANK_PARAM_SIZE
	.align		4
.L_13:
        /*0040*/ 	.byte	0x03, 0x19
        /*0042*/ 	.short	0x0010


	//----- nvinfo : EIATTR_PARAM_CBANK
	.align		4
        /*0044*/ 	.byte	0x04, 0x0a
        /*0046*/ 	.short	(.L_15 - .L_14)
	.align		4
.L_14:
        /*0048*/ 	.word	index@(.nv.constant0._Z21cudaCrypt_GPUFunctionPhS_)
        /*004c*/ 	.short	0x0380
        /*004e*/ 	.short	0x0010


	//----- nvinfo : EIATTR_SW_WAR
	.align		4
.L_15:
        /*0050*/ 	.byte	0x04, 0x36
        /*0052*/ 	.short	(.L_17 - .L_16)
.L_16:
        /*0054*/ 	.word	0x00000008
.L_17:


//--------------------- .nv.callgraph             --------------------------
	.section	.nv.callgraph,"",@"SHT_CUDA_CALLGRAPH"
	.align	4
	.sectionentsize	8
	.align		4
        /*0000*/ 	.word	0x00000000
	.align		4
        /*0004*/ 	.word	0xffffffff
	.align		4
        /*0008*/ 	.word	0x00000000
	.align		4
        /*000c*/ 	.word	0xfffffffe
	.align		4
        /*0010*/ 	.word	0x00000000
	.align		4
        /*0014*/ 	.word	0xfffffffd
	.align		4
        /*0018*/ 	.word	0x00000000
	.align		4
        /*001c*/ 	.word	0xfffffffc


//--------------------- .text._Z21cudaCrypt_GPUFunctionPhS_ --------------------------
	.section	.text._Z21cudaCrypt_GPUFunctionPhS_,"ax",@progbits
	.align	128
        .global         _Z21cudaCrypt_GPUFunctionPhS_
        .type           _Z21cudaCrypt_GPUFunctionPhS_,@function
        .size           _Z21cudaCrypt_GPUFunctionPhS_,(.L_x_2 - _Z21cudaCrypt_GPUFunctionPhS_)
        .other          _Z21cudaCrypt_GPUFunctionPhS_,@"STO_CUDA_ENTRY STV_DEFAULT"
_Z21cudaCrypt_GPUFunctionPhS_:
.text._Z21cudaCrypt_GPUFunctionPhS_:
[----:B------:R-:W-:Y:S01]  /*0000*/  LDC R1, c[0x0][0x37c] ;  /* 0x0000df00ff017b82 */ /* 0x000fe20000000800 */
[----:B------:R-:W0:Y:S01]  /*0010*/  S2R R2, SR_TID.X ;  /* 0x0000000000027919 */ /* 0x000e220000002100 */
[----:B------:R-:W1:Y:S01]  /*0020*/  LDCU.64 UR4, c[0x0][0x358] ;  /* 0x00006b00ff0477ac */ /* 0x000e620008000a00 */
[----:B------:R-:W2:Y:S01]  /*0030*/  S2R R0, SR_TID.X ;  /* 0x0000000000007919 */ /* 0x000ea20000002100 */
[----:B------:R-:W3:Y:S01]  /*0040*/  S2R R3, SR_CTAID.X ;  /* 0x0000000000037919 */ /* 0x000ee20000002500 */
[----:B0-----:R-:W-:Y:S02]  /*0050*/  VIADD R4, R2, 0x64 ;  /* 0x0000006402047836 */ /* 0x001fe40000000000 */
[----:B------:R-:W-:Y:S02]  /*0060*/  IMAD.MOV R12, RZ, RZ, -R2 ;  /* 0x000000ffff0c7224 */ /* 0x000fe400078e0a02 */
[----:B--2---:R-:W-:Y:S01]  /*0070*/  IMAD.MOV R8, RZ, RZ, -R0 ;  /* 0x000000ffff087224 */ /* 0x004fe200078e0a00 */
[----:B------:R-:W-:Y:S01]  /*0080*/  LOP3.LUT R6, R4, 0xff, RZ, 0xc0, !PT ;  /* 0x000000ff04067812 */ /* 0x000fe200078ec0ff */
[----:B------:R-:W-:Y:S01]  /*0090*/  VIADD R5, R2, 0x5e ;  /* 0x0000005e02057836 */ /* 0x000fe20000000000 */
[----:B------:R-:W-:-:S02]  /*00a0*/  PRMT R12, R12, 0x7710, RZ ;  /* 0x000077100c0c7816 */ /* 0x000fc400000000ff */
[C---:B------:R-:W-:Y:S02]  /*00b0*/  ISETP.GE.U32.AND P3, PT, R6.reuse, 0x61, PT ;  /* 0x000000610600780c */ /* 0x040fe40003f66070 */
[----:B------:R-:W-:Y:S01]  /*00c0*/  ISETP.GT.U32.AND P4, PT, R6, 0x7a, PT ;  /* 0x0000007a0600780c */ /* 0x000fe20003f84070 */
[----:B------:R-:W-:Y:S01]  /*00d0*/  VIADD R9, R12, 0x5e ;  /* 0x0000005e0c097836 */ /* 0x000fe20000000000 */
[----:B------:R-:W-:Y:S02]  /*00e0*/  PRMT R8, R8, 0x7710, RZ ;  /* 0x0000771008087816 */ /* 0x000fe400000000ff */
[C---:B------:R-:W-:Y:S02]  /*00f0*/  LOP3.LUT R6, R5.reuse, 0xff, RZ, 0xc0, !PT ;  /* 0x000000ff05067812 */ /* 0x040fe400078ec0ff */
[----:B------:R-:W-:Y:S01]  /*0100*/  LOP3.LUT R7, R4, 0xff, RZ, 0xc0, !PT ;  /* 0x000000ff04077812 */ /* 0x000fe200078ec0ff */
[----:B------:R-:W-:Y:S01]  /*0110*/  VIADD R11, R8, 0x5e ;  /* 0x0000005e080b7836 */ /* 0x000fe20000000000 */
[----:B------:R-:W-:Y:S01]  /*0120*/  ISETP.GE.U32.AND P6, PT, R6, 0x61, PT ;  /* 0x000000610600780c */ /* 0x000fe20003fc6070 */
[----:B------:R-:W-:Y:S01]  /*0130*/  VIADD R14, R8, 0x64 ;  /* 0x00000064080e7836 */ /* 0x000fe20000000000 */
[----:B------:R-:W-:Y:S01]  /*0140*/  ISETP.GT.U32.AND P1, PT, R6, 0x7a, PT ;  /* 0x0000007a0600780c */ /* 0x000fe20003f24070 */
[----:B------:R-:W-:Y:S01]  /*0150*/  VIADD R6, R2, 0x4b ;  /* 0x0000004b02067836 */ /* 0x000fe20000000000 */
[----:B------:R-:W-:-:S02]  /*0160*/  LOP3.LUT R10, R5, 0xff, RZ, 0xc0, !PT ;  /* 0x000000ff050a7812 */ /* 0x000fc400078ec0ff */
[----:B------:R-:W-:Y:S02]  /*0170*/  ISETP.GE.U32.AND P5, PT, R7, 0x61, PT ;  /* 0x000000610700780c */ /* 0x000fe40003fa6070 */
[-C--:B------:R-:W-:Y:S02]  /*0180*/  SEL R9, R9, R4.reuse, !P3 ;  /* 0x0000000409097207 */ /* 0x080fe40005800000 */
[C---:B------:R-:W-:Y:S02]  /*0190*/  ISETP.GE.U32.AND P2, PT, R10.reuse, 0x61, PT ;  /* 0x000000610a00780c */ /* 0x040fe40003f46070 */
[----:B------:R-:W-:Y:S02]  /*01a0*/  ISETP.GT.U32.AND P3, PT, R10, 0x7a, PT ;  /* 0x0000007a0a00780c */ /* 0x000fe40003f64070 */
[----:B------:R-:W-:Y:S01]  /*01b0*/  SEL R10, R11, R4, !P5 ;  /* 0x000000040b0a7207 */ /* 0x000fe20006800000 */
[----:B------:R-:W-:Y:S01]  /*01c0*/  VIADD R11, R0, 0x4b ;  /* 0x0000004b000b7836 */ /* 0x000fe20000000000 */
[----:B------:R-:W-:Y:S01]  /*01d0*/  SEL R4, R6, R9, P4 ;  /* 0x0000000906047207 */ /* 0x000fe20002000000 */
[----:B------:R-:W-:Y:S01]  /*01e0*/  VIADD R6, R12, 0x64 ;  /* 0x000000640c067836 */ /* 0x000fe20000000000 */
[----:B------:R-:W-:Y:S01]  /*01f0*/  ISETP.GT.U32.AND P0, PT, R7, 0x7a, PT ;  /* 0x0000007a0700780c */ /* 0x000fe20003f04070 */
[----:B------:R-:W-:Y:S01]  /*0200*/  VIADD R7, R2, 0x60 ;  /* 0x0000006002077836 */ /* 0x000fe20000000000 */
[----:B------:R-:W-:Y:S01]  /*0210*/  LOP3.LUT R4, R4, 0xff, RZ, 0xc0, !PT ;  /* 0x000000ff04047812 */ /* 0x000fe200078ec0ff */
[----:B------:R-:W-:Y:S01]  /*0220*/  VIADD R12, R12, 0x62 ;  /* 0x000000620c0c7836 */ /* 0x000fe20000000000 */
[----:B------:R-:W-:Y:S01]  /*0230*/  SEL R9, R6, R5, !P6 ;  /* 0x0000000506097207 */ /* 0x000fe20007000000 */
[----:B------:R-:W-:Y:S01]  /*0240*/  VIADD R6, R2, 0x45 ;  /* 0x0000004502067836 */ /* 0x000fe20000000000 */
[----:B------:R-:W-:Y:S01]  /*0250*/  SEL R5, R11, R10, P0 ;  /* 0x0000000a0b057207 */ /* 0x000fe20000000000 */
[----:B---3--:R-:W-:Y:S01]  /*0260*/  VIADD R10, R3, 0x63 ;  /* 0x00000063030a7836 */ /* 0x008fe20000000000 */
[----:B------:R-:W-:-:S02]  /*0270*/  LOP3.LUT R13, R7, 0xff, RZ, 0xc0, !PT ;  /* 0x000000ff070d7812 */ /* 0x000fc400078ec0ff */
[----:B------:R-:W-:Y:S02]  /*0280*/  IADD3 R11, PT, PT, R0, 0x5e, RZ ;  /* 0x0000005e000b7810 */ /* 0x000fe40007ffe0ff */
[C---:B------:R-:W-:Y:S02]  /*0290*/  ISETP.GE.U32.AND P4, PT, R13.reuse, 0x61, PT ;  /* 0x000000610d00780c */ /* 0x040fe40003f86070 */
[C---:B------:R-:W-:Y:S02]  /*02a0*/  ISETP.GT.U32.AND P5, PT, R13.reuse, 0x7a, PT ;  /* 0x0000007a0d00780c */ /* 0x040fe40003fa4070 */
[C---:B------:R-:W-:Y:S02]  /*02b0*/  ISETP.GE.U32.AND P6, PT, R13.reuse, 0x61, PT ;  /* 0x000000610d00780c */ /* 0x040fe40003fc6070 */
[----:B------:R-:W-:Y:S02]  /*02c0*/  ISETP.GT.U32.AND P0, PT, R13, 0x7a, PT ;  /* 0x0000007a0d00780c */ /* 0x000fe40003f04070 */
[----:B------:R-:W-:Y:S01]  /*02d0*/  SEL R11, R14, R11, !P2 ;  /* 0x0000000b0e0b7207 */ /* 0x000fe20005000000 */
[----:B------:R-:W-:Y:S01]  /*02e0*/  VIADD R14, R0, 0x45 ;  /* 0x00000045000e7836 */ /* 0x000fe20000000000 */
[----:B------:R-:W-:-:S02]  /*02f0*/  LOP3.LUT R13, R10, 0xff, RZ, 0xc0, !PT ;  /* 0x000000ff0a0d7812 */ /* 0x000fc400078ec0ff */
[----:B------:R-:W-:Y:S02]  /*0300*/  LOP3.LUT R15, R10, 0xff, RZ, 0xc0, !PT ;  /* 0x000000ff0a0f7812 */ /* 0x000fe400078ec0ff */
[----:B------:R-:W-:Y:S02]  /*0310*/  SEL R6, R6, R9, P1 ;  /* 0x0000000906067207 */ /* 0x000fe40000800000 */
[C---:B------:R-:W-:Y:S02]  /*0320*/  ISETP.GE.U32.AND P1, PT, R13.reuse, 0x61, PT ;  /* 0x000000610d00780c */ /* 0x040fe40003f26070 */
[----:B------:R-:W-:Y:S01]  /*0330*/  ISETP.GT.U32.AND P2, PT, R13, 0x7a, PT ;  /* 0x0000007a0d00780c */ /* 0x000fe20003f44070 */
[----:B------:R-:W-:Y:S01]  /*0340*/  VIADD R13, R8, 0x62 ;  /* 0x00000062080d7836 */ /* 0x000fe20000000000 */
[----:B------:R-:W-:Y:S01]  /*0350*/  SEL R9, R12, R7, !P4 ;  /* 0x000000070c097207 */ /* 0x000fe20006000000 */
[----:B------:R-:W-:Y:S01]  /*0360*/  VIADD R12, R0, 0x60 ;  /* 0x00000060000c7836 */ /* 0x000fe20000000000 */
[----:B------:R-:W-:Y:S01]  /*0370*/  SEL R7, R14, R11, P3 ;  /* 0x0000000b0e077207 */ /* 0x000fe20001800000 */
[----:B------:R-:W-:Y:S01]  /*0380*/  VIADD R11, R3, 0x5f ;  /* 0x0000005f030b7836 */ /* 0x000fe20000000000 */
[C---:B------:R-:W-:Y:S01]  /*0390*/  ISETP.GE.U32.AND P3, PT, R15.reuse, 0x61, PT ;  /* 0x000000610f00780c */ /* 0x040fe20003f66070 */
[----:B------:R-:W-:Y:S01]  /*03a0*/  VIADD R8, R2, 0x47 ;  /* 0x0000004702087836 */ /* 0x000fe20000000000 */
[----:B------:R-:W-:-:S02]  /*03b0*/  ISETP.GT.U32.AND P4, PT, R15, 0x7a, PT ;  /* 0x0000007a0f00780c */ /* 0x000fc40003f84070 */
[----:B------:R-:W-:Y:S02]  /*03c0*/  IADD3 R15, PT, PT, RZ, -R3, RZ ;  /* 0x80000003ff0f7210 */ /* 0x000fe40007ffe0ff */
[----:B------:R-:W-:Y:S02]  /*03d0*/  SEL R12, R13, R12, !P6 ;  /* 0x0000000c0d0c7207 */ /* 0x000fe40007000000 */
[----:B------:R-:W-:Y:S02]  /*03e0*/  LOP3.LUT R13, R11, 0xff, RZ, 0xc0, !PT ;  /* 0x000000ff0b0d7812 */ /* 0x000fe400078ec0ff */
[----:B------:R-:W-:Y:S01]  /*03f0*/  SEL R8, R8, R9, P5 ;  /* 0x0000000908087207 */ /* 0x000fe20002800000 */
[----:B------:R-:W-:Y:S01]  /*0400*/  VIADD R9, R0, 0x47 ;  /* 0x0000004700097836 */ /* 0x000fe20000000000 */
[----:B------:R-:W-:Y:S01]  /*0410*/  PRMT R15, R15, 0x7710, RZ ;  /* 0x000077100f0f7816 */ /* 0x000fe200000000ff */
[----:B------:R-:W-:Y:S01]  /*0420*/  VIADD R0, R3, 0x62 ;  /* 0x0000006203007836 */ /* 0x000fe20000000000 */
[----:B------:R-:W-:-:S02]  /*0430*/  ISETP.GE.U32.AND P5, PT, R13, 0x61, PT ;  /* 0x000000610d00780c */ /* 0x000fc40003fa6070 */
[----:B------:R-:W-:Y:S01]  /*0440*/  ISETP.GT.U32.AND P6, PT, R13, 0x7a, PT ;  /* 0x0000007a0d00780c */ /* 0x000fe20003fc4070 */
[----:B------:R-:W-:Y:S01]  /*0450*/  VIADD R13, R15, 0x5f ;  /* 0x0000005f0f0d7836 */ /* 0x000fe20000000000 */
[----:B------:R-:W-:Y:S02]  /*0460*/  LOP3.LUT R16, R11, 0xff, RZ, 0xc0, !PT ;  /* 0x000000ff0b107812 */ /* 0x000fe400078ec0ff */
[----:B------:R-:W-:Y:S01]  /*0470*/  SEL R9, R9, R12, P0 ;  /* 0x0000000c09097207 */ /* 0x000fe20000000000 */
[----:B------:R-:W-:Y:S01]  /*0480*/  VIADD R12, R15, 0x63 ;  /* 0x000000630f0c7836 */ /* 0x000fe20000000000 */
[----:B------:R-:W-:Y:S02]  /*0490*/  ISETP.GE.U32.AND P0, PT, R16, 0x61, PT ;  /* 0x000000611000780c */ /* 0x000fe40003f06070 */
[----:B------:R-:W-:Y:S02]  /*04a0*/  LOP3.LUT R17, R0, 0xff, RZ, 0xc0, !PT ;  /* 0x000000ff00117812 */ /* 0x000fe400078ec0ff */
[----:B------:R-:W-:-:S02]  /*04b0*/  SEL R14, R13, R10, !P1 ;  /* 0x0000000a0d0e7207 */ /* 0x000fc40004800000 */
[----:B------:R-:W-:Y:S01]  /*04c0*/  SEL R18, R13, R10, !P3 ;  /* 0x0000000a0d127207 */ /* 0x000fe20005800000 */
[----:B------:R-:W-:Y:S01]  /*04d0*/  VIADD R13, R15, 0x60 ;  /* 0x000000600f0d7836 */ /* 0x000fe20000000000 */
[----:B------:R-:W-:Y:S02]  /*04e0*/  ISETP.GT.U32.AND P1, PT, R16, 0x7a, PT ;  /* 0x0000007a1000780c */ /* 0x000fe40003f24070 */
[----:B------:R-:W-:Y:S02]  /*04f0*/  ISETP.GE.U32.AND P3, PT, R17, 0x61, PT ;  /* 0x000000611100780c */ /* 0x000fe40003f66070 */
[CC--:B------:R-:W-:Y:S02]  /*0500*/  SEL R16, R12.reuse, R11.reuse, !P5 ;  /* 0x0000000b0c107207 */ /* 0x0c0fe40006800000 */
[----:B------:R-:W-:Y:S01]  /*0510*/  SEL R20, R12, R11, !P0 ;  /* 0x0000000b0c147207 */ /* 0x000fe20004000000 */
[----:B------:R-:W-:Y:S01]  /*0520*/  VIADD R11, R3, 0x4a ;  /* 0x0000004a030b7836 */ /* 0x000fe20000000000 */
[----:B------:R-:W-:-:S02]  /*0530*/  LOP3.LUT R10, R0, 0xff, RZ, 0xc0, !PT ;  /* 0x000000ff000a7812 */ /* 0x000fc400078ec0ff */
[----:B------:R-:W-:Y:S02]  /*0540*/  ISETP.GT.U32.AND P5, PT, R17, 0x7a, PT ;  /* 0x0000007a1100780c */ /* 0x000fe40003fa4070 */
[----:B------:R-:W-:Y:S02]  /*0550*/  SEL R17, R13, R0, !P3 ;  /* 0x000000000d117207 */ /* 0x000fe40005800000 */
[C---:B------:R-:W-:Y:S02]  /*0560*/  ISETP.GE.U32.AND P0, PT, R10.reuse, 0x61, PT ;  /* 0x000000610a00780c */ /* 0x040fe40003f06070 */
[----:B------:R-:W-:Y:S02]  /*0570*/  ISETP.GT.U32.AND P3, PT, R10, 0x7a, PT ;  /* 0x0000007a0a00780c */ /* 0x000fe40003f64070 */
[----:B------:R-:W-:Y:S02]  /*0580*/  SEL R10, R11, R14, P2 ;  /* 0x0000000e0b0a7207 */ /* 0x000fe40001000000 */
[----:B------:R-:W0:Y:S01]  /*0590*/  LDC.64 R14, c[0x0][0x380] ;  /* 0x0000e000ff0e7b82 */ /* 0x000e220000000a00 */
[----:B------:R-:W-:Y:S01]  /*05a0*/  SEL R19, R13, R0, !P0 ;  /* 0x000000000d137207 */ /* 0x000fe20004000000 */
[----:B------:R-:W-:Y:S01]  /*05b0*/  VIADD R13, R3, 0x46 ;  /* 0x00000046030d7836 */ /* 0x000fe20000000000 */
[----:B------:R-:W-:Y:S01]  /*05c0*/  SEL R11, R11, R18, P4 ;  /* 0x000000120b0b7207 */ /* 0x000fe20002000000 */
[C---:B------:R-:W-:Y:S01]  /*05d0*/  VIADD R0, R3.reuse, 0x49 ;  /* 0x0000004903007836 */ /* 0x040fe20000000000 */
[----:B------:R-:W-:Y:S01]  /*05e0*/  IADD3 R2, PT, PT, R2, 0x61, RZ ;  /* 0x0000006102027810 */ /* 0x000fe20007ffe0ff */
[----:B------:R-:W-:Y:S01]  /*05f0*/  VIADD R3, R3, 0x61 ;  /* 0x0000006103037836 */ /* 0x000fe20000000000 */
[----:B------:R-:W-:-:S02]  /*0600*/  SEL R12, R13, R16, P6 ;  /* 0x000000100d0c7207 */ /* 0x000fc40003000000 */
[C---:B------:R-:W-:Y:S02]  /*0610*/  SEL R18, R0.reuse, R17, P5 ;  /* 0x0000001100127207 */ /* 0x040fe40002800000 */
[----:B------:R-:W-:Y:S02]  /*0620*/  SEL R13, R13, R20, P1 ;  /* 0x000000140d0d7207 */ /* 0x000fe40000800000 */
[----:B------:R-:W-:Y:S01]  /*0630*/  SEL R0, R0, R19, P3 ;  /* 0x0000001300007207 */ /* 0x000fe20001800000 */
[----:B------:R-:W-:Y:S01]  /*0640*/  IMAD.MOV.U32 R19, RZ, RZ, RZ ;  /* 0x000000ffff137224 */ /* 0x000fe200078e00ff */
[----:B------:R-:W-:Y:S02]  /*0650*/  LOP3.LUT R5, R5, 0xff, RZ, 0xc0, !PT ;  /* 0x000000ff05057812 */ /* 0x000fe400078ec0ff */
[----:B------:R-:W-:Y:S02]  /*0660*/  LOP3.LUT R6, R6, 0xff, RZ, 0xc0, !PT ;  /* 0x000000ff06067812 */ /* 0x000fe400078ec0ff */
[----:B------:R-:W-:-:S02]  /*0670*/  LOP3.LUT R7, R7, 0xff, RZ, 0xc0, !PT ;  /* 0x000000ff07077812 */ /* 0x000fc400078ec0ff */
[----:B------:R-:W-:Y:S02]  /*0680*/  LOP3.LUT R8, R8, 0xff, RZ, 0xc0, !PT ;  /* 0x000000ff08087812 */ /* 0x000fe400078ec0ff */
[----:B------:R-:W-:Y:S02]  /*0690*/  LOP3.LUT R9, R9, 0xff, RZ, 0xc0, !PT ;  /* 0x000000ff09097812 */ /* 0x000fe400078ec0ff */
[----:B------:R-:W-:Y:S02]  /*06a0*/  LOP3.LUT R10, R10, 0xff, RZ, 0xc0, !PT ;  /* 0x000000ff0a0a7812 */ /* 0x000fe400078ec0ff */
[----:B------:R-:W-:Y:S02]  /*06b0*/  LOP3.LUT R11, R11, 0xff, RZ, 0xc0, !PT ;  /* 0x000000ff0b0b7812 */ /* 0x000fe400078ec0ff */
[----:B------:R-:W-:Y:S02]  /*06c0*/  LOP3.LUT R12, R12, 0xff, RZ, 0xc0, !PT ;  /* 0x000000ff0c0c7812 */ /* 0x000fe400078ec0ff */
[----:B------:R-:W-:-:S02]  /*06d0*/  LOP3.LUT R13, R13, 0xff, RZ, 0xc0, !PT ;  /* 0x000000ff0d0d7812 */ /* 0x000fc400078ec0ff */
[----:B------:R-:W-:Y:S02]  /*06e0*/  LOP3.LUT R18, R18, 0xff, RZ, 0xc0, !PT ;  /* 0x000000ff12127812 */ /* 0x000fe400078ec0ff */
[----:B-1----:R-:W-:-:S07]  /*06f0*/  LOP3.LUT R0, R0, 0xff, RZ, 0xc0, !PT ;  /* 0x000000ff00007812 */ /* 0x002fce00078ec0ff */
.L_x_0:
[----:B0-----:R-:W2:Y:S04]  /*0700*/  LDG.E.U8 R20, desc[UR4][R14.64+0x1] ;  /* 0x000001040e147981 */ /* 0x001ea8000c1e1100 */
[----:B------:R-:W3:Y:S04]  /*0710*/  LDG.E.U8 R29, desc[UR4][R14.64] ;  /* 0x000000040e1d7981 */ /* 0x000ee8000c1e1100 */
[----:B------:R-:W4:Y:S04]  /*0720*/  LDG.E.U8 R24, desc[UR4][R14.64+0x2] ;  /* 0x000002040e187981 */ /* 0x000f28000c1e1100 */
[----:B------:R-:W5:Y:S04]  /*0730*/  LDG.E.U8 R27, desc[UR4][R14.64+0x3] ;  /* 0x000003040e1b7981 */ /* 0x000f68000c1e1100 */
[----:B------:R-:W5:Y:S04]  /*0740*/  LDG.E.U8 R23, desc[UR4][R14.64+0x4] ;  /* 0x000004040e177981 */ /* 0x000f68000c1e1100 */
[----:B------:R-:W5:Y:S04]  /*0750*/  LDG.E.U8 R25, desc[UR4][R14.64+0x5] ;  /* 0x000005040e197981 */ /* 0x000f68000c1e1100 */
[----:B------:R-:W5:Y:S04]  /*0760*/  LDG.E.U8 R21, desc[UR4][R14.64+0x6] ;  /* 0x000006040e157981 */ /* 0x000f68000c1e1100 */
[----:B------:R-:W5:Y:S04]  /*0770*/  LDG.E.U8 R16, desc[UR4][R14.64+0x7] ;  /* 0x000007040e107981 */ /* 0x000f68000c1e1100 */
[----:B------:R-:W5:Y:S04]  /*0780*/  LDG.E.U8 R17, desc[UR4][R14.64+0x8] ;  /* 0x000008040e117981 */ /* 0x000f68000c1e1100 */
[----:B------:R-:W5:Y:S01]  /*0790*/  LDG.E.U8 R22, desc[UR4][R14.64+0x9] ;  /* 0x000009040e167981 */ /* 0x000f62000c1e1100 */
[----:B--2---:R-:W-:-:S03]  /*07a0*/  ISETP.NE.AND P3, PT, R12, R20, PT ;  /* 0x000000140c00720c */ /* 0x004fc60003f65270 */
[----:B------:R-:W2:Y:S01]  /*07b0*/  LDG.E.U8 R12, desc[UR4][R14.64+0xa] ;  /* 0x00000a040e0c7981 */ /* 0x000ea2000c1e1100 */
[----:B------:R-:W-:Y:S01]  /*07c0*/  VIADD R20, R19, 0x32 ;  /* 0x0000003213147836 */ /* 0x000fe20000000000 */
[----:B---3--:R-:W-:Y:S02]  /*07d0*/  ISETP.NE.AND P2, PT, R10, R29, PT ;  /* 0x0000001d0a00720c */ /* 0x008fe40003f45270 */
[----:B----4-:R-:W-:Y:S02]  /*07e0*/  ISETP.NE.AND P4, PT, R18, R24, PT ;  /* 0x000000181200720c */ /* 0x010fe40003f85270 */
[----:B------:R-:W-:-:S04]  /*07f0*/  LOP3.LUT R18, R20, 0xff, RZ, 0xc0, !PT ;  /* 0x000000ff14127812 */ /* 0x000fc800078ec0ff */
[C---:B------:R-:W-:Y:S02]  /*0800*/  ISETP.GE.U32.AND P0, PT, R18.reuse, 0x30, PT ;  /* 0x000000301200780c */ /* 0x040fe40003f06070 */
[----:B------:R-:W-:Y:S02]  /*0810*/  ISETP.GT.U32.AND P1, PT, R18, 0x39, PT ;  /* 0x000000391200780c */ /* 0x000fe40003f24070 */
[----:B------:R-:W-:Y:S01]  /*0820*/  SEL R18, RZ, 0x1, P3 ;  /* 0x00000001ff127807 */ /* 0x000fe20001800000 */
[----:B------:R-:W-:Y:S01]  /*0830*/  IMAD.MOV.U32 R10, RZ, RZ, 0x2 ;  /* 0x00000002ff0a7424 */ /* 0x000fe200078e00ff */
[----:B-----5:R-:W-:Y:S01]  /*0840*/  ISETP.NE.AND P5, PT, R4, R27, PT ;  /* 0x0000001b0400720c */ /* 0x020fe20003fa5270 */
[----:B------:R-:W-:Y:S02]  /*0850*/  @P3 IMAD.MOV R10, RZ, RZ, 0x1 ;  /* 0x00000001ff0a3424 */ /* 0x000fe400078e02ff */
[----:B------:R-:W-:Y:S02]  /*0860*/  VIADD R4, R19, 0x2e ;  /* 0x0000002e13047836 */ /* 0x000fe40000000000 */
[----:B------:R-:W-:Y:S01]  /*0870*/  @P2 IMAD.MOV R10, RZ, RZ, R18 ;  /* 0x000000ffff0a2224 */ /* 0x000fe200078e0212 */
[----:B------:R-:W-:Y:S01]  /*0880*/  ISETP.NE.AND P2, PT, R6, R23, PT ;  /* 0x000000170600720c */ /* 0x000fe20003f45270 */
[----:B------:R-:W-:Y:S01]  /*0890*/  IMAD.MOV R6, RZ, RZ, -R19 ;  /* 0x000000ffff067224 */ /* 0x000fe200078e0a13 */
[----:B------:R-:W-:Y:S01]  /*08a0*/  LOP3.LUT R18, R4, 0xff, RZ, 0xc0, !PT ;  /* 0x000000ff04127812 */ /* 0x000fe200078ec0ff */
[----:B------:R-:W-:-:S02]  /*08b0*/  VIADD R23, R10, 0x1 ;  /* 0x000000010a177836 */ /* 0x000fc40000000000 */
[----:B------:R-:W-:Y:S01]  /*08c0*/  @P4 IMAD.MOV R23, RZ, RZ, R10 ;  /* 0x000000ffff174224 */ /* 0x000fe200078e020a */
[----:B------:R-:W-:Y:S02]  /*08d0*/  PRMT R6, R6, 0x7710, RZ ;  /* 0x0000771006067816 */ /* 0x000fe400000000ff */
[C---:B------:R-:W-:Y:S02]  /*08e0*/  ISETP.GE.U32.AND P4, PT, R18.reuse, 0x30, PT ;  /* 0x000000301200780c */ /* 0x040fe40003f86070 */
[----:B------:R-:W-:Y:S01]  /*08f0*/  ISETP.GT.U32.AND P3, PT, R18, 0x39, PT ;  /* 0x000000391200780c */ /* 0x000fe20003f64070 */
[----:B------:R-:W-:Y:S02]  /*0900*/  @!P0 VIADD R20, R6, 0x2e ;  /* 0x0000002e06148836 */ /* 0x000fe40000000000 */
[----:B------:R-:W-:Y:S01]  /*0910*/  @P1 VIADD R20, R19, 0x29 ;  /* 0x0000002913141836 */ /* 0x000fe20000000000 */
[----:B------:R-:W-:Y:S02]  /*0920*/  ISETP.NE.AND P0, PT, R8, R25, PT ;  /* 0x000000190800720c */ /* 0x000fe40003f05270 */
[----:B------:R-:W-:Y:S01]  /*0930*/  IADD3 R10, PT, PT, R23, 0x1, RZ ;  /* 0x00000001170a7810 */ /* 0x000fe20007ffe0ff */
[----:B------:R-:W-:Y:S01]  /*0940*/  @P5 IMAD.MOV R10, RZ, RZ, R23 ;  /* 0x000000ffff0a5224 */ /* 0x000fe200078e0217 */
[----:B------:R-:W-:-:S03]  /*0950*/  LOP3.LUT R20, R20, 0xff, RZ, 0xc0, !PT ;  /* 0x000000ff14147812 */ /* 0x000fc600078ec0ff */
[----:B------:R-:W-:Y:S01]  /*0960*/  @!P4 VIADD R4, R6, 0x32 ;  /* 0x000000320604c836 */ /* 0x000fe20000000000 */
[----:B------:R-:W-:Y:S01]  /*0970*/  ISETP.NE.AND P1, PT, R20, R21, PT ;  /* 0x000000151400720c */ /* 0x000fe20003f25270 */
[----:B------:R-:W-:Y:S02]  /*0980*/  @P3 VIADD R4, R19, 0x25 ;  /* 0x0000002513043836 */ /* 0x000fe40000000000 */
[----:B------:R-:W-:Y:S02]  /*0990*/  VIADD R8, R10, 0x1 ;  /* 0x000000010a087836 */ /* 0x000fe40000000000 */
[----:B------:R-:W-:Y:S01]  /*09a0*/  @P2 IMAD.MOV R8, RZ, RZ, R10 ;  /* 0x000000ffff082224 */ /* 0x000fe200078e020a */
[----:B------:R-:W-:-:S03]  /*09b0*/  LOP3.LUT R21, R4, 0xff, RZ, 0xc0, !PT ;  /* 0x000000ff04157812 */ /* 0x000fc600078ec0ff */
[----:B------:R-:W-:Y:S02]  /*09c0*/  VIADD R6, R8, 0x1 ;  /* 0x0000000108067836 */ /* 0x000fe40000000000 */
[----:B------:R-:W-:Y:S01]  /*09d0*/  @P0 IMAD.MOV R6, RZ, RZ, R8 ;  /* 0x000000ffff060224 */ /* 0x000fe200078e0208 */
[----:B------:R-:W-:-:S04]  /*09e0*/  ISETP.NE.AND P0, PT, R21, R16, PT ;  /* 0x000000101500720c */ /* 0x000fc80003f05270 */
[----:B------:R-:W-:Y:S01]  /*09f0*/  IADD3 R4, PT, PT, R6, 0x1, RZ ;  /* 0x0000000106047810 */ /* 0x000fe20007ffe0ff */
[----:B------:R-:W-:Y:S01]  /*0a00*/  @P1 IMAD.MOV R4, RZ, RZ, R6 ;  /* 0x000000ffff041224 */ /* 0x000fe200078e0206 */
[----:B------:R-:W-:-:S03]  /*0a10*/  ISETP.NE.AND P1, PT, R17, 0x34, PT ;  /* 0x000000341100780c */ /* 0x000fc60003f25270 */
[----:B------:R-:W-:-:S04]  /*0a20*/  VIADD R6, R4, 0x1 ;  /* 0x0000000104067836 */ /* 0x000fc80000000000 */
[----:B------:R-:W-:Y:S01]  /*0a30*/  @P0 IMAD.MOV R6, RZ, RZ, R4 ;  /* 0x000000ffff060224 */ /* 0x000fe200078e0204 */
[----:B------:R-:W-:-:S03]  /*0a40*/  ISETP.NE.AND P0, PT, R22, 0x34, PT ;  /* 0x000000341600780c */ /* 0x000fc60003f05270 */
[----:B------:R-:W-:Y:S02]  /*0a50*/  VIADD R4, R6, 0x1 ;  /* 0x0000000106047836 */ /* 0x000fe40000000000 */
[----:B------:R-:W-:-:S04]  /*0a60*/  @P1 IMAD.MOV R4, RZ, RZ, R6 ;  /* 0x000000ffff041224 */ /* 0x000fc800078e0206 */
[----:B------:R-:W-:-:S04]  /*0a70*/  VIADD R6, R4, 0x1 ;  /* 0x0000000104067836 */ /* 0x000fc80000000000 */
[----:B------:R-:W-:-:S04]  /*0a80*/  @P0 IMAD.MOV R6, RZ, RZ, R4 ;  /* 0x000000ffff060224 */ /* 0x000fc800078e0204 */
[----:B------:R-:W-:Y:S02]  /*0a90*/  VIADD R4, R6, 0x1 ;  /* 0x0000000106047836 */ /* 0x000fe40000000000 */
[----:B------:R-:W-:Y:S01]  /*0aa0*/  HFMA2 R10, -RZ, RZ, 0, 2.86102294921875e-06 ;  /* 0x00000030ff0a7431 */ /* 0x000fe200000001ff */
[----:B--2---:R-:W-:-:S13]  /*0ab0*/  ISETP.NE.AND P1, PT, R12, RZ, PT ;  /* 0x000000ff0c00720c */ /* 0x004fda0003f25270 */
[----:B------:R-:W-:-:S05]  /*0ac0*/  @P1 IMAD.MOV R4, RZ, RZ, R6 ;  /* 0x000000ffff041224 */ /* 0x000fca00078e0206 */
[----:B------:R-:W-:-:S04]  /*0ad0*/  LOP3.LUT R4, R4, 0xff, RZ, 0xc0, !PT ;  /* 0x000000ff04047812 */ /* 0x000fc800078ec0ff */
[----:B------:R-:W-:-:S13]  /*0ae0*/  ISETP.NE.AND P0, PT, R4, 0xb, PT ;  /* 0x0000000b0400780c */ /* 0x000fda0003f05270 */
[----:B------:R-:W0:Y:S01]  /*0af0*/  @!P0 LDC.64 R22, c[0x0][0x388] ;  /* 0x0000e200ff168b82 */ /* 0x000e220000000a00 */
[----:B------:R-:W-:-:S05]  /*0b00*/  @!P0 VIADD R4, R19, 0x30 ;  /* 0x0000003013048836 */ /* 0x000fca0000000000 */
[----:B0-----:R-:W-:Y:S04]  /*0b10*/  @!P0 STG.E.U8 desc[UR4][R22.64+0x2], R4 ;  /* 0x0000020416008986 */ /* 0x001fe8000c101104 */
[----:B------:R-:W-:Y:S04]  /*0b20*/  @!P0 STG.E.U8 desc[UR4][R22.64+0x3], R10 ;  /* 0x0000030a16008986 */ /* 0x000fe8000c101104 */
[----:B------:R-:W-:Y:S04]  /*0b30*/  @!P0 STG.E.U8 desc[UR4][R22.64], R3 ;  /* 0x0000000316008986 */ /* 0x000fe8000c101104 */
[----:B------:R0:W-:Y:S04]  /*0b40*/  @!P0 STG.E.U8 desc[UR4][R22.64+0x1], R2 ;  /* 0x0000010216008986 */ /* 0x0001e8000c101104 */
[----:B------:R-:W2:Y:S04]  /*0b50*/  LDG.E.U8 R8, desc[UR4][R14.64+0x1] ;  /* 0x000001040e087981 */ /* 0x000ea8000c1e1100 */
[----:B------:R-:W3:Y:S04]  /*0b60*/  LDG.E.U8 R6, desc[UR4][R14.64] ;  /* 0x000000040e067981 */ /* 0x000ee8000c1e1100 */
[----:B------:R-:W4:Y:S04]  /*0b70*/  LDG.E.U8 R26, desc[UR4][R14.64+0x2] ;  /* 0x000002040e1a7981 */ /* 0x000f28000c1e1100 */
[----:B------:R-:W5:Y:S04]  /*0b80*/  LDG.E.U8 R29, desc[UR4][R14.64+0x3] ;  /* 0x000003040e1d7981 */ /* 0x000f68000c1e1100 */
[----:B------:R-:W5:Y:S04]  /*0b90*/  LDG.E.U8 R27, desc[UR4][R14.64+0x4] ;  /* 0x000004040e1b7981 */ /* 0x000f68000c1e1100 */
[----:B------:R-:W5:Y:S04]  /*0ba0*/  LDG.E.U8 R17, desc[UR4][R14.64+0x5] ;  /* 0x000005040e117981 */ /* 0x000f68000c1e1100 */
[----:B------:R-:W5:Y:S04]  /*0bb0*/  LDG.E.U8 R25, desc[UR4][R14.64+0x6] ;  /* 0x000006040e197981 */ /* 0x000f68000c1e1100 */
[----:B------:R-:W5:Y:S04]  /*0bc0*/  LDG.E.U8 R24, desc[UR4][R14.64+0x7] ;  /* 0x000007040e187981 */ /* 0x000f68000c1e1100 */
[----:B0-----:R-:W5:Y:S04]  /*0bd0*/  LDG.E.U8 R23, desc[UR4][R14.64+0x8] ;  /* 0x000008040e177981 */ /* 0x001f68000c1e1100 */
[----:B------:R-:W5:Y:S04]  /*0be0*/  LDG.E.U8 R22, desc[UR4][R14.64+0x9] ;  /* 0x000009040e167981 */ /* 0x000f68000c1e1100 */
[----:B------:R-:W5:Y:S01]  /*0bf0*/  LDG.E.U8 R16, desc[UR4][R14.64+0xa] ;  /* 0x00000a040e107981 */ /* 0x000f62000c1e1100 */
[----:B------:R-:W-:-:S02]  /*0c00*/  IMAD.MOV.U32 R12, RZ, RZ, R13 ;  /* 0x000000ffff0c7224 */ /* 0x000fc400078e000d */
[----:B------:R-:W-:Y:S02]  /*0c10*/  IMAD.MOV.U32 R10, RZ, RZ, R11 ;  /* 0x000000ffff0a7224 */ /* 0x000fe400078e000b */
[----:B------:R-:W-:Y:S01]  /*0c20*/  IMAD.MOV.U32 R18, RZ, RZ, R0 ;  /* 0x000000ffff127224 */ /* 0x000fe200078e0000 */
[----:B--2---:R-:W-:Y:S02]  /*0c30*/  ISETP.NE.AND P1, PT, R12, R8, PT ;  /* 0x000000080c00720c */ /* 0x004fe40003f25270 */
[----:B---3--:R-:W-:Y:S02]  /*0c40*/  ISETP.NE.AND P0, PT, R10, R6, PT ;  /* 0x000000060a00720c */ /* 0x008fe40003f05270 */
[----:B------:R-:W-:Y:S01]  /*0c50*/  SEL R4, RZ, 0x1, P1 ;  /* 0x00000001ff047807 */ /* 0x000fe20000800000 */
[----:B------:R-:W-:Y:S01]  /*0c60*/  IMAD.MOV.U32 R6, RZ, RZ, 0x2 ;  /* 0x00000002ff067424 */ /* 0x000fe200078e00ff */
[----:B----4-:R-:W-:-:S07]  /*0c70*/  ISETP.NE.AND P2, PT, R18, R26, PT ;  /* 0x0000001a1200720c */ /* 0x010fce0003f45270 */
[----:B------:R-:W-:Y:S02]  /*0c80*/  @P1 IMAD.MOV R6, RZ, RZ, 0x1 ;  /* 0x00000001ff061424 */ /* 0x000fe400078e02ff */
[----:B------:R-:W-:Y:S02]  /*0c90*/  @P0 IMAD.MOV R6, RZ, RZ, R4 ;  /* 0x000000ffff060224 */ /* 0x000fe400078e0204 */
[----:B------:R-:W-:Y:S02]  /*0ca0*/  IMAD.MOV.U32 R4, RZ, RZ, R5 ;  /* 0x000000ffff047224 */ /* 0x000fe400078e0005 */
[----:B------:R-:W-:-:S03]  /*0cb0*/  VIADD R8, R6, 0x1 ;  /* 0x0000000106087836 */ /* 0x000fc60000000000 */
[----:B-----5:R-:W-:Y:S02]  /*0cc0*/  ISETP.NE.AND P0, PT, R4, R29, PT ;  /* 0x0000001d0400720c */ /* 0x020fe40003f05270 */
[----:B------:R-:W-:Y:S01]  /*0cd0*/  @P2 IADD3 R8, PT, PT, R6, RZ, RZ ;  /* 0x000000ff06082210 */ /* 0x000fe20007ffe0ff */
[----:B------:R-:W-:-:S05]  /*0ce0*/  IMAD.MOV.U32 R6, RZ, RZ, R7 ;  /* 0x000000ffff067224 */ /* 0x000fca00078e0007 */
[----:B------:R-:W-:Y:S01]  /*0cf0*/  ISETP.NE.AND P1, PT, R6, R27, PT ;  /* 0x0000001b0600720c */ /* 0x000fe20003f25270 */
[----:B------:R-:W-:-:S04]  /*0d00*/  VIADD R26, R8, 0x1 ;  /* 0x00000001081a7836 */ /* 0x000fc80000000000 */
[----:B------:R-:W-:Y:S02]  /*0d10*/  @P0 IMAD.MOV R26, RZ, RZ, R8 ;  /* 0x000000ffff1a0224 */ /* 0x000fe400078e0208 */
[----:B------:R-:W-:-:S05]  /*0d20*/  IMAD.MOV.U32 R8, RZ, RZ, R9 ;  /* 0x000000ffff087224 */ /* 0x000fca00078e0009 */
[----:B------:R-:W-:Y:S01]  /*0d30*/  ISETP.NE.AND P0, PT, R8, R17, PT ;  /* 0x000000110800720c */ /* 0x000fe20003f05270 */
[----:B------:R-:W-:Y:S02]  /*0d40*/  VIADD R17, R26, 0x1 ;  /* 0x000000011a117836 */ /* 0x000fe40000000000 */
[----:B------:R-:W-:Y:S01]  /*0d50*/  @P1 IMAD.MOV R17, RZ, RZ, R26 ;  /* 0x000000ffff111224 */ /* 0x000fe200078e021a */
[----:B------:R-:W-:-:S03]  /*0d60*/  ISETP.NE.AND P1, PT, R20, R25, PT ;  /* 0x000000191400720c */ /* 0x000fc60003f25270 */
[----:B------:R-:W-:-:S06]  /*0d70*/  VIADD R25, R17, 0x1 ;  /* 0x0000000111197836 */ /* 0x000fcc0000000000 */
[----:B------:R-:W-:Y:S01]  /*0d80*/  @P0 IMAD.MOV R25, RZ, RZ, R17 ;  /* 0x000000ffff190224 */ /* 0x000fe200078e0211 */
[----:B------:R-:W-:-:S03]  /*0d90*/  ISETP.NE.AND P0, PT, R21, R24, PT ;  /* 0x000000181500720c */ /* 0x000fc60003f05270 */
[C---:B------:R-:W-:Y:S01]  /*0da0*/  VIADD R17, R25.reuse, 0x1 ;  /* 0x0000000119117836 */ /* 0x040fe20000000000 */
[----:B------:R-:W-:Y:S02]  /*0db0*/  @P1 IADD3 R17, PT, PT, R25, RZ, RZ ;  /* 0x000000ff19111210 */ /* 0x000fe40007ffe0ff */
[----:B------:R-:W-:-:S03]  /*0dc0*/  ISETP.NE.AND P1, PT, R23, 0x35, PT ;  /* 0x000000351700780c */ /* 0x000fc60003f25270 */
[----:B------:R-:W-:-:S04]  /*0dd0*/  VIADD R23, R17, 0x1 ;  /* 0x0000000111177836 */ /* 0x000fc80000000000 */
[----:B------:R-:W-:Y:S01]  /*0de0*/  @P0 IMAD.MOV R23, RZ, RZ, R17 ;  /* 0x000000ffff170224 */ /* 0x000fe200078e0211 */
[----:B------:R-:W-:-:S03]  /*0df0*/  ISETP.NE.AND P0, PT, R22, 0x33, PT ;  /* 0x000000331600780c */ /* 0x000fc60003f05270 */
[----:B------:R-:W-:Y:S02]  /*0e00*/  VIADD R17, R23, 0x1 ;  /* 0x0000000117117836 */ /* 0x000fe40000000000 */
[----:B------:R-:W-:Y:S01]  /*0e10*/  @P1 IMAD.MOV R17, RZ, RZ, R23 ;  /* 0x000000ffff111224 */ /* 0x000fe200078e0217 */
[----:B------:R-:W-:-:S03]  /*0e20*/  ISETP.NE.AND P1, PT, R16, RZ, PT ;  /* 0x000000ff1000720c */ /* 0x000fc60003f25270 */
[----:B------:R-:W-:-:S04]  /*0e30*/  VIADD R22, R17, 0x1 ;  /* 0x0000000111167836 */ /* 0x000fc80000000000 */
[----:B------:R-:W-:-:S04]  /*0e40*/  @P0 IMAD.MOV R22, RZ, RZ, R17 ;  /* 0x000000ffff160224 */ /* 0x000fc800078e0211 */
[----:B------:R-:W-:Y:S02]  /*0e50*/  VIADD R16, R22, 0x1 ;  /* 0x0000000116107836 */ /* 0x000fe40000000000 */
[----:B------:R-:W-:-:S05]  /*0e60*/  @P1 IMAD.MOV R16, RZ, RZ, R22 ;  /* 0x000000ffff101224 */ /* 0x000fca00078e0216 */
[----:B------:R-:W-:-:S04]  /*0e70*/  LOP3.LUT R16, R16, 0xff, RZ, 0xc0, !PT ;  /* 0x000000ff10107812 */ /* 0x000fc800078ec0ff */
[----:B------:R-:W-:-:S13]  /*0e80*/  ISETP.NE.AND P0, PT, R16, 0xb, PT ;  /* 0x0000000b1000780c */ /* 0x000fda0003f05270 */
[----:B------:R-:W0:Y:S01]  /*0e90*/  @!P0 LDC.64 R16, c[0x0][0x388] ;  /* 0x0000e200ff108b82 */ /* 0x000e220000000a00 */
[----:B------:R-:W-:Y:S01]  /*0ea0*/  IMAD.MOV.U32 R22, RZ, RZ, 0x31 ;  /* 0x00000031ff167424 */ /* 0x000fe200078e00ff */
[----:B------:R-:W-:-:S05]  /*0eb0*/  @!P0 IADD3 R26, PT, PT, R19, 0x30, RZ ;  /* 0x00000030131a8810 */ /* 0x000fca0007ffe0ff */
[----:B0-----:R-:W-:Y:S04]  /*0ec0*/  @!P0 STG.E.U8 desc[UR4][R16.64+0x2], R26 ;  /* 0x0000021a10008986 */ /* 0x001fe8000c101104 */
[----:B------:R0:W-:Y:S04]  /*0ed0*/  @!P0 STG.E.U8 desc[UR4][R16.64+0x3], R22 ;  /* 0x0000031610008986 */ /* 0x0001e8000c101104 */
[----:B------:R-:W-:Y:S04]  /*0ee0*/  @!P0 STG.E.U8 desc[UR4][R16.64], R3 ;  /* 0x0000000310008986 */ /* 0x000fe8000c101104 */
[----:B------:R1:W-:Y:S04]  /*0ef0*/  @!P0 STG.E.U8 desc[UR4][R16.64+0x1], R2 ;  /* 0x0000010210008986 */ /* 0x0003e8000c101104 */
[----:B------:R-:W2:Y:S04]  /*0f00*/  LDG.E.U8 R25, desc[UR4][R14.64+0x1] ;  /* 0x000001040e197981 */ /* 0x000ea8000c1e1100 */
[----:B------:R-:W3:Y:S04]  /*0f10*/  LDG.E.U8 R27, desc[UR4][R14.64] ;  /* 0x000000040e1b7981 */ /* 0x000ee8000c1e1100 */
[----:B------:R-:W4:Y:S04]  /*0f20*/  LDG.E.U8 R29, desc[UR4][R14.64+0x2] ;  /* 0x000002040e1d7981 */ /* 0x000f28000c1e1100 */
[----:B------:R-:W5:Y:S04]  /*0f30*/  LDG.E.U8 R24, desc[UR4][R14.64+0x3] ;  /* 0x000003040e187981 */ /* 0x000f68000c1e1100 */
[----:B------:R-:W5:Y:S01]  /*0f40*/  LDG.E.U8 R23, desc[UR4][R14.64+0x4] ;  /* 0x000004040e177981 */ /* 0x000f62000c1e1100 */
[----:B0-----:R-:W-:-:S03]  /*0f50*/  IMAD.MOV.U32 R22, RZ, RZ, 0x2 ;  /* 0x00000002ff167424 */ /* 0x001fc600078e00ff */
[----:B-1----:R-:W5:Y:S01]  /*0f60*/  LDG.E.U8 R17, desc[UR4][R14.64+0x8] ;  /* 0x000008040e117981 */ /* 0x002f62000c1e1100 */
[----:B--2---:R-:W-:-:S03]  /*0f70*/  ISETP.NE.AND P1, PT, R12, R25, PT ;  /* 0x000000190c00720c */ /* 0x004fc60003f25270 */
[----:B------:R-:W2:Y:S01]  /*0f80*/  LDG.E.U8 R25, desc[UR4][R14.64+0x5] ;  /* 0x000005040e197981 */ /* 0x000ea2000c1e1100 */
[----:B---3--:R-:W-:-:S03]  /*0f90*/  ISETP.NE.AND P0, PT, R10, R27, PT ;  /* 0x0000001b0a00720c */ /* 0x008fc60003f05270 */
[----:B------:R-:W3:Y:S01]  /*0fa0*/  LDG.E.U8 R27, desc[UR4][R14.64+0x6] ;  /* 0x000006040e1b7981 */ /* 0x000ee2000c1e1100 */
[----:B------:R-:W-:Y:S02]  /*0fb0*/  SEL R16, RZ, 0x1, P1 ;  /* 0x00000001ff107807 */ /* 0x000fe40000800000 */
[----:B----4-:R-:W-:-:S03]  /*0fc0*/  ISETP.NE.AND P2, PT, R18, R29, PT ;  /* 0x0000001d1200720c */ /* 0x010fc60003f45270 */
[----:B------:R-:W-:-:S04]  /*0fd0*/  @P1 IMAD.MOV R22, RZ, RZ, 0x1 ;  /* 0x00000001ff161424 */ /* 0x000fc800078e02ff */
[----:B------:R-:W-:Y:S02]  /*0fe0*/  @P0 IMAD.MOV R22, RZ, RZ, R16 ;  /* 0x000000ffff160224 */ /* 0x000fe400078e0210 */
[----:B------:R-:W4:Y:S01]  /*0ff0*/  LDG.E.U8 R16, desc[UR4][R14.64+0x7] ;  /* 0x000007040e107981 */ /* 0x000f22000c1e1100 */
[----:B-----5:R-:W-:Y:S01]  /*1000*/  ISETP.NE.AND P0, PT, R4, R24, PT ;  /* 0x000000180400720c */ /* 0x020fe20003f05270 */
[----:B------:R-:W-:Y:S02]  /*1010*/  VIADD R24, R22, 0x1 ;  /* 0x0000000116187836 */ /* 0x000fe40000000000 */
[----:B------:R-:W-:Y:S02]  /*1020*/  @P2 IMAD.MOV R24, RZ, RZ, R22 ;  /* 0x000000ffff182224 */ /* 0x000fe400078e0216 */
[----:B------:R-:W5:Y:S02]  /*1030*/  LDG.E.U8 R22, desc[UR4][R14.64+0x9] ;  /* 0x000009040e167981 */ /* 0x000f64000c1e1100 */
[----:B------:R-:W-:-:S06]  /*1040*/  VIADD R26, R24, 0x1 ;  /* 0x00000001181a7836 */ /* 0x000fcc0000000000 */
[----:B------:R-:W-:Y:S01]  /*1050*/  @P0 IMAD.MOV R26, RZ, RZ, R24 ;  /* 0x000000ffff1a0224 */ /* 0x000fe200078e0218 */
[----:B------:R-:W-:Y:S02]  /*1060*/  ISETP.NE.AND P0, PT, R6, R23, PT ;  /* 0x000000170600720c */ /* 0x000fe40003f05270 */
[----:B------:R-:W5:Y:S01]  /*1070*/  LDG.E.U8 R23, desc[UR4][R14.64+0xa] ;  /* 0x00000a040e177981 */ /* 0x000f62000c1e1100 */
[----:B------:R-:W-:-:S10]  /*1080*/  VIADD R24, R26, 0x1 ;  /* 0x000000011a187836 */ /* 0x000fd40000000000 */
[----:B------:R-:W-:Y:S01]  /*1090*/  @P0 IMAD.MOV R24, RZ, RZ, R26 ;  /* 0x000000ffff180224 */ /* 0x000fe200078e021a */
[----:B--2---:R-:W-:Y:S02]  /*10a0*/  ISETP.NE.AND P1, PT, R8, R25, PT ;  /* 0x000000190800720c */ /* 0x004fe40003f25270 */
[----:B---3--:R-:W-:Y:S02]  /*10b0*/  ISETP.NE.AND P0, PT, R20, R27, PT ;  /* 0x0000001b1400720c */ /* 0x008fe40003f05270 */
[----:B------:R-:W-:-:S09]  /*10c0*/  IADD3 R25, PT, PT, R24, 0x1, RZ ;  /* 0x0000000118197810 */ /* 0x000fd20007ffe0ff */
[----:B------:R-:W-:Y:S01]  /*10d0*/  @P1 IMAD.MOV R25, RZ, RZ, R24 ;  /* 0x000000ffff191224 */ /* 0x000fe200078e0218 */
[----:B----4-:R-:W-:-:S03]  /*10e0*/  ISETP.NE.AND P1, PT, R21, R16, PT ;  /* 0x000000101500720c */ /* 0x010fc60003f25270 */
[----:B------:R-:W-:Y:S02]  /*10f0*/  VIADD R16, R25, 0x1 ;  /* 0x0000000119107836 */ /* 0x000fe40000000000 */
[----:B------:R-:W-:Y:S01]  /*1100*/  @P0 IMAD.MOV R16, RZ, RZ, R25 ;  /* 0x000000ffff100224 */ /* 0x000fe200078e0219 */
[----:B------:R-:W-:-:S03]  /*1110*/  ISETP.NE.AND P0, PT, R17, 0x36, PT ;  /* 0x000000361100780c */ /* 0x000fc60003f05270 */
[----:B------:R-:W-:-:S04]  /*1120*/  VIADD R17, R16, 0x1 ;  /* 0x0000000110117836 */ /* 0x000fc80000000000 */
[----:B------:R-:W-:Y:S01]  /*1130*/  @P1 IMAD.MOV R17, RZ, RZ, R16 ;  /* 0x000000ffff111224 */ /* 0x000fe200078e0210 */
[----:B-----5:R-:W-:-:S03]  /*1140*/  ISETP.NE.AND P1, PT, R22, 0x32, PT ;  /* 0x000000321600780c */ /* 0x020fc60003f25270 */
[----:B------:R-:W-:Y:S02]  /*1150*/  VIADD R16, R17, 0x1 ;  /* 0x0000000111107836 */ /* 0x000fe40000000000 */
[----:B------:R-:W-:Y:S01]  /*1160*/  @P0 IMAD.MOV R16, RZ, RZ, R17 ;  /* 0x000000ffff100224 */ /* 0x000fe200078e0211 */
[----:B------:R-:W-:-:S03]  /*1170*/  ISETP.NE.AND P0, PT, R23, RZ, PT ;  /* 0x000000ff1700720c */ /* 0x000fc60003f05270 */
[----:B------:R-:W-:-:S04]  /*1180*/  VIADD R17, R16, 0x1 ;  /* 0x0000000110117836 */ /* 0x000fc80000000000 */
[----:B------:R-:W-:-:S05]  /*1190*/  @P1 IMAD.MOV R17, RZ, RZ, R16 ;  /* 0x000000ffff111224 */ /* 0x000fca00078e0210 */
[----:B------:R-:W-:Y:S01]  /*11a0*/  IADD3 R16, PT, PT, R17, 0x1, RZ ;  /* 0x0000000111107810 */ /* 0x000fe20007ffe0ff */
[----:B------:R-:W-:-:S05]  /*11b0*/  @P0 IMAD.MOV R16, RZ, RZ, R17 ;  /* 0x000000ffff100224 */ /* 0x000fca00078e0211 */
[----:B------:R-:W-:-:S04]  /*11c0*/  LOP3.LUT R16, R16, 0xff, RZ, 0xc0, !PT ;  /* 0x000000ff10107812 */ /* 0x000fc800078ec0ff */
[----:B------:R-:W-:-:S13]  /*11d0*/  ISETP.NE.AND P0, PT, R16, 0xb, PT ;  /* 0x0000000b1000780c */ /* 0x000fda0003f05270 */
[----:B------:R-:W0:Y:S01]  /*11e0*/  @!P0 LDC.64 R16, c[0x0][0x388] ;  /* 0x0000e200ff108b82 */ /* 0x000e220000000a00 */
[----:B------:R-:W-:Y:S02]  /*11f0*/  IMAD.MOV.U32 R22, RZ, RZ, 0x32 ;  /* 0x00000032ff167424 */ /* 0x000fe400078e00ff */
[----:B------:R-:W-:-:S05]  /*1200*/  @!P0 VIADD R26, R19, 0x30 ;  /* 0x00000030131a8836 */ /* 0x000fca0000000000 */
        /* <DEDUP_REMOVED lines=25> */
[----:B------:R-:W-:Y:S02]  /*13a0*/  @P0 IADD3 R26, PT, PT, R24, RZ, RZ ;  /* 0x000000ff181a0210 */ /* 0x000fe40007ffe0ff */
[----:B------:R-:W-:Y:S02]  /*13b0*/  ISETP.NE.AND P0, PT, R6, R23, PT ;  /* 0x000000170600720c */ /* 0x000fe40003f05270 */
[----:B------:R-:W5:Y:S01]  /*13c0*/  LDG.E.U8 R23, desc[UR4][R14.64+0xa] ;  /* 0x00000a040e177981 */ /* 0x000f62000c1e1100 */
[----:B------:R-:W-:-:S10]  /*13d0*/  VIADD R24, R26, 0x1 ;  /* 0x000000011a187836 */ /* 0x000fd40000000000 */
[----:B------:R-:W-:Y:S01]  /*13e0*/  @P0 IMAD.MOV R24, RZ, RZ, R26 ;  /* 0x000000ffff180224 */ /* 0x000fe200078e021a */
[----:B--2---:R-:W-:Y:S02]  /*13f0*/  ISETP.NE.AND P1, PT, R8, R25, PT ;  /* 0x000000190800720c */ /* 0x004fe40003f25270 */
[----:B---3--:R-:W-:Y:S01]  /*1400*/  ISETP.NE.AND P0, PT, R20, R27, PT ;  /* 0x0000001b1400720c */ /* 0x008fe20003f05270 */
[----:B------:R-:W-:-:S10]  /*1410*/  VIADD R25, R24, 0x1 ;  /* 0x0000000118197836 */ /* 0x000fd40000000000 */
        /* <DEDUP_REMOVED lines=8> */
[C---:B------:R-:W-:Y:S02]  /*14a0*/  VIADD R16, R17.reuse, 0x1 ;  /* 0x0000000111107836 */ /* 0x040fe40000000000 */
[----:B------:R-:W-:Y:S02]  /*14b0*/  @P0 IADD3 R16, PT, PT, R17, RZ, RZ ;  /* 0x000000ff11100210 */ /* 0x000fe40007ffe0ff */
[----:B------:R-:W-:-:S03]  /*14c0*/  ISETP.NE.AND P0, PT, R23, RZ, PT ;  /* 0x000000ff1700720c */ /* 0x000fc60003f05270 */
[----:B------:R-:W-:-:S03]  /*14d0*/  VIADD R17, R16, 0x1 ;  /* 0x0000000110117836 */ /* 0x000fc60000000000 */
[----:B------:R-:W-:-:S04]  /*14e0*/  @P1 IMAD.MOV R17, RZ, RZ, R16 ;  /* 0x000000ffff111224 */ /* 0x000fc800078e0210 */
[----:B------:R-:W-:-:S03]  /*14f0*/  VIADD R16, R17, 0x1 ;  /* 0x0000000111107836 */ /* 0x000fc60000000000 */
        /* <DEDUP_REMOVED lines=26> */
[----:B-----5:R-:W-:Y:S02]  /*16a0*/  ISETP.NE.AND P0, PT, R4, R24, PT ;  /* 0x000000180400720c */ /* 0x020fe40003f05270 */
[----:B------:R-:W-:Y:S01]  /*16b0*/  IADD3 R24, PT, PT, R22, 0x1, RZ ;  /* 0x0000000116187810 */ /* 0x000fe20007ffe0ff */
        /* <DEDUP_REMOVED lines=15> */
[----:B------:R-:W-:-:S04]  /*17b0*/  ISETP.NE.AND P0, PT, R17, 0x38, PT ;  /* 0x000000381100780c */ /* 0x000fc80003f05270 */
[----:B------:R-:W-:-:S03]  /*17c0*/  IADD3 R17, PT, PT, R16, 0x1, RZ ;  /* 0x0000000110117810 */ /* 0x000fc60007ffe0ff */
[----:B------:R-:W-:Y:S01]  /*17d0*/  @P1 IMAD.MOV R17, RZ, RZ, R16 ;  /* 0x000000ffff111224 */ /* 0x000fe200078e0210 */
[----:B-----5:R-:W-:-:S03]  /*17e0*/  ISETP.NE.AND P1, PT, R22, 0x30, PT ;  /* 0x000000301600780c */ /* 0x020fc60003f25270 */
        /* <DEDUP_REMOVED lines=21> */
[----:B0-----:R-:W-:-:S03]  /*1940*/  HFMA2 R22, -RZ, RZ, 0, 1.1920928955078125e-07 ;  /* 0x00000002ff167431 */ /* 0x001fc600000001ff */
        /* <DEDUP_REMOVED lines=23> */
[----:B------:R-:W-:Y:S02]  /*1ac0*/  @P1 IADD3 R25, PT, PT, R24, RZ, RZ ;  /* 0x000000ff18191210 */ /* 0x000fe40007ffe0ff */
        /* <DEDUP_REMOVED lines=11> */
[----:B------:R-:W-:-:S04]  /*1b80*/  @P1 IMAD.MOV R17, RZ, RZ, R16 ;  /* 0x000000ffff111224 */ /* 0x000fc800078e0210 */
[C---:B------:R-:W-:Y:S02]  /*1b90*/  VIADD R16, R17.reuse, 0x1 ;  /* 0x0000000111107836 */ /* 0x040fe40000000000 */
[----:B------:R-:W-:-:S04]  /*1ba0*/  @P0 IADD3 R16, PT, PT, R17, RZ, RZ ;  /* 0x000000ff11100210 */ /* 0x000fc80007ffe0ff */
        /* <DEDUP_REMOVED lines=32> */
[----:B------:R-:W5:Y:S02]  /*1db0*/  LDG.E.U8 R23, desc[UR4][R14.64+0xa] ;  /* 0x00000a040e177981 */ /* 0x000f64000c1e1100 */
[----:B------:R-:W-:-:S09]  /*1dc0*/  IADD3 R24, PT, PT, R26, 0x1, RZ ;  /* 0x000000011a187810 */ /* 0x000fd20007ffe0ff */
        /* <DEDUP_REMOVED lines=14> */
[----:B------:R-:W-:-:S04]  /*1eb0*/  ISETP.NE.AND P0, PT, R23, RZ, PT ;  /* 0x000000ff1700720c */ /* 0x000fc80003f05270 */
[----:B------:R-:W-:-:S03]  /*1ec0*/  IADD3 R17, PT, PT, R16, 0x1, RZ ;  /* 0x0000000110117810 */ /* 0x000fc60007ffe0ff */
        /* <DEDUP_REMOVED lines=29> */
[C---:B------:R-:W-:Y:S02]  /*20a0*/  VIADD R24, R22.reuse, 0x1 ;  /* 0x0000000116187836 */ /* 0x040fe40000000000 */
[----:B------:R-:W-:Y:S02]  /*20b0*/  @P2 IADD3 R24, PT, PT, R22, RZ, RZ ;  /* 0x000000ff16182210 */ /* 0x000fe40007ffe0ff */
[----:B------:R-:W5:Y:S03]  /*20c0*/  LDG.E.U8 R22, desc[UR4][R14.64+0x9] ;  /* 0x000009040e167981 */ /* 0x000f66000c1e1100 */
[----:B------:R-:W-:-:S05]  /*20d0*/  VIADD R26, R24, 0x1 ;  /* 0x00000001181a7836 */ /* 0x000fca0000000000 */
        /* <DEDUP_REMOVED lines=14> */
[----:B------:R-:W-:Y:S02]  /*21c0*/  @P1 IADD3 R17, PT, PT, R16, RZ, RZ ;  /* 0x000000ff10111210 */ /* 0x000fe40007ffe0ff */
        /* <DEDUP_REMOVED lines=30> */
[----:B------:R-:W-:-:S04]  /*23b0*/  @P1 IADD3 R22, PT, PT, RZ, 0x1, RZ ;  /* 0x00000001ff161810 */ /* 0x000fc80007ffe0ff */
        /* <DEDUP_REMOVED lines=16> */
[----:B----4-:R-:W-:-:S04]  /*24c0*/  ISETP.NE.AND P1, PT, R21, R16, PT ;  /* 0x000000101500720c */ /* 0x010fc80003f25270 */
[----:B------:R-:W-:Y:S01]  /*24d0*/  IADD3 R16, PT, PT, R25, 0x1, RZ ;  /* 0x0000000119107810 */ /* 0x000fe20007ffe0ff */
        /* <DEDUP_REMOVED lines=15> */
[----:B------:R-:W-:Y:S02]  /*25d0*/  HFMA2 R22, -RZ, RZ, 0, 3.337860107421875e-06 ;  /* 0x00000038ff167431 */ /* 0x000fe400000001ff */
        /* <DEDUP_REMOVED lines=53> */
[C---:B------:R-:W-:Y:S02]  /*2930*/  @!P0 VIADD R21, R19.reuse, 0x30 ;  /* 0x0000003013158836 */ /* 0x040fe40000000000 */
[----:B------:R-:W-:-:S03]  /*2940*/  VIADD R19, R19, 0x1 ;  /* 0x0000000113137836 */ /* 0x000fc60000000000 */
[----:B0-----:R1:W-:Y:S04]  /*2950*/  @!P0 STG.E.U8 desc[UR4][R16.64+0x2], R21 ;  /* 0x0000021510008986 */ /* 0x0013e8000c101104 */
[----:B------:R1:W-:Y:S04]  /*2960*/  @!P0 STG.E.U8 desc[UR4][R16.64+0x3], R20 ;  /* 0x0000031410008986 */ /* 0x0003e8000c101104 */
[----:B------:R1:W-:Y:S04]  /*2970*/  @!P0 STG.E.U8 desc[UR4][R16.64], R3 ;  /* 0x0000000310008986 */ /* 0x0003e8000c101104 */
[----:B------:R1:W-:Y:S01]  /*2980*/  @!P0 STG.E.U8 desc[UR4][R16.64+0x1], R2 ;  /* 0x0000010210008986 */ /* 0x0003e2000c101104 */
[----:B------:R-:W-:-:S13]  /*2990*/  ISETP.NE.AND P0, PT, R19, 0xa, PT ;  /* 0x0000000a1300780c */ /* 0x000fda0003f05270 */
[----:B-1----:R-:W-:Y:S05]  /*29a0*/  @P0 BRA `(.L_x_0) ;  /* 0xffffffdc00540947 */ /* 0x002fea000383ffff */
[----:B------:R-:W-:Y:S05]  /*29b0*/  EXIT ;  /* 0x000000000000794d */ /* 0x000fea0003800000 */
.L_x_1:
[----:B------:R-:W-:-:S00]  /*29c0*/  BRA `(.L_x_1) ;  /* 0xfffffffc00fc7947 */ /* 0x000fc0000383ffff */
[----:B------:R-:W-:-:S00]  /*29d0*/  NOP ;  /* 0x0000000000007918 */ /* 0x000fc00000000000 */
        /* <DEDUP_REMOVED lines=10> */
.L_x_2:


//--------------------- .nv.shared.reserved.0     --------------------------
	.section	.nv.shared.reserved.0,"aw",@nobits
	.weak		__nv_reservedSMEM_offset_0_alias
	.size		__nv_reservedSMEM_offset_0_alias, 0, 64
	.other		__nv_reservedSMEM_offset_0_alias,@"STO_CUDA_RESERVED_SHARED STV_DEFAULT"
__nv_reservedSMEM_offset_0_alias:
	.zero		0
	.zero		64


//--------------------- .nv.constant0._Z21cudaCrypt_GPUFunctionPhS_ --------------------------
	.section	.nv.constant0._Z21cudaCrypt_GPUFunctionPhS_,"a",@progbits
	.sectionflags	@""
	.align	4
.nv.constant0._Z21cudaCrypt_GPUFunctionPhS_:
	.zero		912


//--------------------- SYMBOLS --------------------------

	.type		.nv.reservedSmem.offset0,@object
	.size		.nv.reservedSmem.offset0,0x4
